	.headerflags	@"EF_CUDA_TEXMODE_UNIFIED EF_CUDA_64BIT_ADDRESS EF_CUDA_ACCELERATORS EF_CUDA_SM90 EF_CUDA_VIRTUAL_SM(EF_CUDA_SM90)"
	.elftype	@"ET_EXEC"


//--------------------- .nv.info                  --------------------------
	.section	.nv.info,"",@"SHT_CUDA_INFO"
	.align	4


	//----- nvinfo : EIATTR_REGCOUNT
	.align		4
        /*0000*/ 	.byte	0x04, 0x2f
        /*0002*/ 	.short	(.L_1 - .L_0)
	.align		4
.L_0:
        /*0004*/ 	.word	index@(triton_poi_fused_convolution_relu_11)
        /*0008*/ 	.word	0x00000012


	//----- nvinfo : EIATTR_MIN_STACK_SIZE
	.align		4
.L_1:
        /*000c*/ 	.byte	0x04, 0x12
        /*000e*/ 	.short	(.L_3 - .L_2)
	.align		4
.L_2:
        /*0010*/ 	.word	index@(triton_poi_fused_convolution_relu_11)
        /*0014*/ 	.word	0x00000000


	//----- nvinfo : EIATTR_FRAME_SIZE
	.align		4
.L_3:
        /*0018*/ 	.byte	0x04, 0x11
        /*001a*/ 	.short	(.L_5 - .L_4)
	.align		4
.L_4:
        /*001c*/ 	.word	index@(triton_poi_fused_convolution_relu_11)
        /*0020*/ 	.word	0x00000000


	//----- nvinfo : EIATTR_MIN_STACK_SIZE
	.align		4
.L_5:
        /*0024*/ 	.byte	0x04, 0x12
        /*0026*/ 	.short	(.L_7 - .L_6)
	.align		4
.L_6:
        /*0028*/ 	.word	index@(triton_poi_fused_convolution_relu_11)
        /*002c*/ 	.word	0x00000000
.L_7:


//--------------------- .nv.info.triton_poi_fused_convolution_relu_11 --------------------------
	.section	.nv.info.triton_poi_fused_convolution_relu_11,"",@"SHT_CUDA_INFO"
	.sectionflags	@""
	.align	4


	//----- nvinfo : EIATTR_CUDA_API_VERSION
	.align		4
        /*0000*/ 	.byte	0x04, 0x37
        /*0002*/ 	.short	(.L_9 - .L_8)
.L_8:
        /*0004*/ 	.word	0x0000007c


	//----- nvinfo : EIATTR_KPARAM_INFO
	.align		4
.L_9:
        /*0008*/ 	.byte	0x04, 0x17
        /*000a*/ 	.short	(.L_11 - .L_10)
.L_10:
        /*000c*/ 	.word	0x00000000
        /*0010*/ 	.short	0x0002
        /*0012*/ 	.short	0x0010
        /*0014*/ 	.byte	0x00, 0xf0, 0x11, 0x00


	//----- nvinfo : EIATTR_KPARAM_INFO
	.align		4
.L_11:
        /*0018*/ 	.byte	0x04, 0x17
        /*001a*/ 	.short	(.L_13 - .L_12)
.L_12:
        /*001c*/ 	.word	0x00000000
        /*0020*/ 	.short	0x0001
        /*0022*/ 	.short	0x0008
        /*0024*/ 	.byte	0x00, 0xf4, 0x21, 0x00


	//----- nvinfo : EIATTR_KPARAM_INFO
	.align		4
.L_13:
        /*0028*/ 	.byte	0x04, 0x17
        /*002a*/ 	.short	(.L_15 - .L_14)
.L_14:
        /*002c*/ 	.word	0x00000000
        /*0030*/ 	.short	0x0000
        /*0032*/ 	.short	0x0000
        /*0034*/ 	.byte	0x00, 0xf4, 0x21, 0x00


	//----- nvinfo : EIATTR_SPARSE_MMA_MASK
	.align		4
.L_15:
        /*0038*/ 	.byte	0x03, 0x50
        /*003a*/ 	.short	0x0000


	//----- nvinfo : EIATTR_MAXREG_COUNT
	.align		4
        /*003c*/ 	.byte	0x03, 0x1b
        /*003e*/ 	.short	0x00ff


	//----- nvinfo : EIATTR_EXIT_INSTR_OFFSETS
	.align		4
        /*0040*/ 	.byte	0x04, 0x1c
        /*0042*/ 	.short	(.L_17 - .L_16)


	//   ....[0]....
.L_16:
        /*0044*/ 	.word	0x000002d0


	//----- nvinfo : EIATTR_REQNTID
	.align		4
.L_17:
        /*0048*/ 	.byte	0x04, 0x10
        /*004a*/ 	.short	(.L_19 - .L_18)
.L_18:
        /*004c*/ 	.word	0x00000080
        /*0050*/ 	.word	0x00000001
        /*0054*/ 	.word	0x00000001


	//----- nvinfo : EIATTR_CBANK_PARAM_SIZE
	.align		4
.L_19:
        /*0058*/ 	.byte	0x03, 0x19
        /*005a*/ 	.short	0x0014


	//----- nvinfo : EIATTR_PARAM_CBANK
	.align		4
        /*005c*/ 	.byte	0x04, 0x0a
        /*005e*/ 	.short	(.L_21 - .L_20)
	.align		4
.L_20:
        /*0060*/ 	.word	index@(.nv.constant0.triton_poi_fused_convolution_relu_11)
        /*0064*/ 	.short	0x0210
        /*0066*/ 	.short	0x0014


	//----- nvinfo : EIATTR_SW_WAR
	.align		4
.L_21:
        /*0068*/ 	.byte	0x04, 0x36
        /*006a*/ 	.short	(.L_23 - .L_22)
.L_22:
        /*006c*/ 	.word	0x00000008
.L_23:


//--------------------- .nv.callgraph             --------------------------
	.section	.nv.callgraph,"",@"SHT_CUDA_CALLGRAPH"
	.align	4
	.sectionentsize	8
	.align		4
        /*0000*/ 	.word	0x00000000
	.align		4
        /*0004*/ 	.word	0xffffffff
	.align		4
        /*0008*/ 	.word	0x00000000
	.align		4
        /*000c*/ 	.word	0xfffffffe
	.align		4
        /*0010*/ 	.word	0x00000000
	.align		4
        /*0014*/ 	.word	0xfffffffd
	.align		4
        /*0018*/ 	.word	0x00000000
	.align		4
        /*001c*/ 	.word	0xfffffffc


//--------------------- .text.triton_poi_fused_convolution_relu_11 --------------------------
	.section	.text.triton_poi_fused_convolution_relu_11,"ax",@progbits
	.align	128
        .global         triton_poi_fused_convolution_relu_11
        .type           triton_poi_fused_convolution_relu_11,@function
        .size           triton_poi_fused_convolution_relu_11,(.L_x_1 - triton_poi_fused_convolution_relu_11)
        .other          triton_poi_fused_convolution_relu_11,@"STO_CUDA_ENTRY STV_DEFAULT"
triton_poi_fused_convolution_relu_11:
.text.triton_poi_fused_convolution_relu_11:
[----:B------:R-:W-:Y:S01]  /*0000*/  LDC R1, c[0x0][0x28] ;  /* 0x00000a00ff017b82 */ /* 0x000fe20000000800 */
[----:B------:R-:W1:Y:S07]  /*0010*/  S2R R0, SR_TID.X ;  /* 0x0000000000007919 */ /* 0x000e6e0000002100 */
[----:B------:R-:W2:Y:S01]  /*0020*/  LDC.64 R4, c[0x0][0x218] ;  /* 0x00008600ff047b82 */ /* 0x000ea20000000a00 */
[----:B------:R-:W-:Y:S01]  /*0030*/  ULDC.64 UR4, c[0x0][0x208] ;  /* 0x0000820000047ab9 */ /* 0x000fe20000000a00 */
[----:B------:R-:W3:Y:S06]  /*0040*/  S2R R7, SR_CTAID.X ;  /* 0x0000000000077919 */ /* 0x000eec0000002500 */
[----:B------:R-:W4:Y:S01]  /*0050*/  LDC.64 R2, c[0x0][0x210] ;  /* 0x00008400ff027b82 */ /* 0x000f220000000a00 */
[----:B-1----:R-:W-:Y:S01]  /*0060*/  IMAD.SHL.U32 R0, R0, 0x4, RZ ;  /* 0x0000000400007824 */ /* 0x002fe200078e00ff */
[----:B---3--:R-:W-:-:S04]  /*0070*/  SHF.R.S32.HI R6, RZ, 0x15, R7 ;  /* 0x00000015ff067819 */ /* 0x008fc80000011407 */
[----:B------:R-:W-:-:S05]  /*0080*/  LOP3.LUT R0, R0, 0x1fc, RZ, 0xc0, !PT ;  /* 0x000001fc00007812 */ /* 0x000fca00078ec0ff */
[----:B------:R-:W-:Y:S01]  /*0090*/  IMAD R7, R7, 0x400, R0 ;  /* 0x0000040007077824 */ /* 0x000fe200078e0200 */
[----:B------:R-:W-:-:S03]  /*00a0*/  SGXT R0, R6, 0x1 ;  /* 0x000000010600781a */ /* 0x000fc60000000200 */
[----:B----4-:R-:W-:Y:S01]  /*00b0*/  IMAD.WIDE R2, R7, 0x4, R2 ;  /* 0x0000000407027825 */ /* 0x010fe200078e0202 */
[----:B------:R-:W-:-:S04]  /*00c0*/  LEA.HI R0, R0, R7, RZ, 0x7 ;  /* 0x0000000700007211 */ /* 0x000fc800078f38ff */
[----:B------:R-:W-:Y:S01]  /*00d0*/  LOP3.LUT R0, R0, 0xffffff80, RZ, 0xc0, !PT ;  /* 0xffffff8000007812 */ /* 0x000fe200078ec0ff */
[----:B------:R-:W3:Y:S04]  /*00e0*/  LDG.E.128 R12, desc[UR4][R2.64+0x800] ;  /* 0x00080004020c7981 */ /* 0x000ee8000c1e1d00 */
[----:B------:R-:W-:-:S04]  /*00f0*/  IMAD.IADD R9, R7, 0x1, -R0 ;  /* 0x0000000107097824 */ /* 0x000fc800078e0a00 */
[----:B--2---:R-:W-:Y:S02]  /*0100*/  IMAD.WIDE R4, R9, 0x4, R4 ;  /* 0x0000000409047825 */ /* 0x004fe400078e0204 */
[----:B------:R-:W2:Y:S04]  /*0110*/  LDG.E.128 R8, desc[UR4][R2.64] ;  /* 0x0000000402087981 */ /* 0x000ea8000c1e1d00 */
[----:B------:R-:W3:Y:S02]  /*0120*/  LDG.E.EL.128 R4, desc[UR4][R4.64] ;  /* 0x0000000404047981 */ /* 0x000ee4000c2e1d00 */
[CC--:B---3--:R-:W-:Y:S01]  /*0130*/  FSETP.GEU.AND P6, PT, R12.reuse, -R4.reuse, PT ;  /* 0x800000040c00720b */ /* 0x0c8fe20003fce000 */
[--C-:B------:R-:W-:Y:S01]  /*0140*/  FADD R12, R12, R4.reuse ;  /* 0x000000040c0c7221 */ /* 0x100fe20000000000 */
[C---:B--2---:R-:W-:Y:S01]  /*0150*/  FSETP.GEU.AND P2, PT, R8.reuse, -R4, PT ;  /* 0x800000040800720b */ /* 0x044fe20003f4e000 */
[----:B------:R-:W-:Y:S01]  /*0160*/  FADD R8, R8, R4 ;  /* 0x0000000408087221 */ /* 0x000fe20000000000 */
[----:B------:R-:W-:-:S02]  /*0170*/  FSETP.GEU.AND P5, PT, R13, -R5, PT ;  /* 0x800000050d00720b */ /* 0x000fc40003fae000 */
[----:B------:R-:W-:Y:S01]  /*0180*/  SEL R4, R12, RZ, P6 ;  /* 0x000000ff0c047207 */ /* 0x000fe20003000000 */
[----:B------:R-:W-:Y:S01]  /*0190*/  FADD R13, R13, R5 ;  /* 0x000000050d0d7221 */ /* 0x000fe20000000000 */
[CC--:B------:R-:W-:Y:S01]  /*01a0*/  FSETP.GEU.AND P4, PT, R14.reuse, -R6.reuse, PT ;  /* 0x800000060e00720b */ /* 0x0c0fe20003f8e000 */
[--C-:B------:R-:W-:Y:S01]  /*01b0*/  FADD R14, R14, R6.reuse ;  /* 0x000000060e0e7221 */ /* 0x100fe20000000000 */
[C---:B------:R-:W-:Y:S01]  /*01c0*/  FSETP.GEU.AND P3, PT, R15.reuse, -R7, PT ;  /* 0x800000070f00720b */ /* 0x040fe20003f6e000 */
[----:B------:R-:W-:Y:S01]  /*01d0*/  FADD R15, R15, R7 ;  /* 0x000000070f0f7221 */ /* 0x000fe20000000000 */
[C---:B------:R-:W-:Y:S01]  /*01e0*/  FSETP.GEU.AND P1, PT, R9.reuse, -R5, PT ;  /* 0x800000050900720b */ /* 0x040fe20003f2e000 */
[----:B------:R-:W-:Y:S01]  /*01f0*/  FADD R9, R9, R5 ;  /* 0x0000000509097221 */ /* 0x000fe20000000000 */
[C---:B------:R-:W-:Y:S01]  /*0200*/  FSETP.GEU.AND P0, PT, R10.reuse, -R6, PT ;  /* 0x800000060a00720b */ /* 0x040fe20003f0e000 */
[----:B------:R-:W-:Y:S01]  /*0210*/  FADD R10, R10, R6 ;  /* 0x000000060a0a7221 */ /* 0x000fe20000000000 */
[C---:B------:R-:W-:Y:S01]  /*0220*/  FSETP.GEU.AND P6, PT, R11.reuse, -R7, PT ;  /* 0x800000070b00720b */ /* 0x040fe20003fce000 */
[----:B------:R-:W-:Y:S01]  /*0230*/  FADD R11, R11, R7 ;  /* 0x000000070b0b7221 */ /* 0x000fe20000000000 */
[----:B------:R-:W-:-:S02]  /*0240*/  SEL R5, R13, RZ, P5 ;  /* 0x000000ff0d057207 */ /* 0x000fc40002800000 */
[----:B------:R-:W-:Y:S02]  /*0250*/  SEL R6, R14, RZ, P4 ;  /* 0x000000ff0e067207 */ /* 0x000fe40002000000 */
[----:B------:R-:W-:Y:S02]  /*0260*/  SEL R7, R15, RZ, P3 ;  /* 0x000000ff0f077207 */ /* 0x000fe40001800000 */
[----:B------:R-:W-:Y:S02]  /*0270*/  SEL R8, R8, RZ, P2 ;  /* 0x000000ff08087207 */ /* 0x000fe40001000000 */
[----:B------:R-:W-:Y:S02]  /*0280*/  SEL R9, R9, RZ, P1 ;  /* 0x000000ff09097207 */ /* 0x000fe40000800000 */
[----:B------:R-:W-:Y:S02]  /*0290*/  SEL R10, R10, RZ, P0 ;  /* 0x000000ff0a0a7207 */ /* 0x000fe40000000000 */
[----:B------:R-:W-:Y:S01]  /*02a0*/  SEL R11, R11, RZ, P6 ;  /* 0x000000ff0b0b7207 */ /* 0x000fe20003000000 */
[----:B------:R-:W-:Y:S04]  /*02b0*/  STG.E.128 desc[UR4][R2.64+0x800], R4 ;  /* 0x0008000402007986 */ /* 0x000fe8000c101d04 */
[----:B------:R-:W-:Y:S01]  /*02c0*/  STG.E.128 desc[UR4][R2.64], R8 ;  /* 0x0000000802007986 */ /* 0x000fe2000c101d04 */
[----:B------:R-:W-:Y:S05]  /*02d0*/  EXIT ;  /* 0x000000000000794d */ /* 0x000fea0003800000 */
.L_x_0:
[----:B------:R-:W-:-:S00]  /*02e0*/  BRA `(.L_x_0) ;  /* 0xfffffffc00fc7947 */ /* 0x000fc0000383ffff */
[----:B------:R-:W-:-:S00]  /*02f0*/  NOP ;  /* 0x0000000000007918 */ /* 0x000fc00000000000 */
        /* <DEDUP_REMOVED lines=8> */
.L_x_1:


//--------------------- .nv.constant0.triton_poi_fused_convolution_relu_11 --------------------------
	.section	.nv.constant0.triton_poi_fused_convolution_relu_11,"a",@progbits
	.sectionflags	@""
	.align	4
.nv.constant0.triton_poi_fused_convolution_relu_11:
	.zero		548
